//
// Generated by NVIDIA NVVM Compiler
//
// Compiler Build ID: CL-36424714
// Cuda compilation tools, release 13.0, V13.0.88
// Based on NVVM 20.0.0
//

.version 9.0
.target sm_100
.address_size 64

	// .globl	_Z21matrixVectorMulKernelPiS_S_m

.visible .entry _Z21matrixVectorMulKernelPiS_S_m(
	.param .u64 .ptr .align 1 _Z21matrixVectorMulKernelPiS_S_m_param_0,
	.param .u64 .ptr .align 1 _Z21matrixVectorMulKernelPiS_S_m_param_1,
	.param .u64 .ptr .align 1 _Z21matrixVectorMulKernelPiS_S_m_param_2,
	.param .u64 _Z21matrixVectorMulKernelPiS_S_m_param_3
)
{
	.reg .pred 	%p<12>;
	.reg .b32 	%r<121>;
	.reg .b64 	%rd<157>;

	ld.param.u64 	%rd31, [_Z21matrixVectorMulKernelPiS_S_m_param_0];
	ld.param.u64 	%rd32, [_Z21matrixVectorMulKernelPiS_S_m_param_1];
	ld.param.u64 	%rd29, [_Z21matrixVectorMulKernelPiS_S_m_param_2];
	ld.param.u64 	%rd30, [_Z21matrixVectorMulKernelPiS_S_m_param_3];
	cvta.to.global.u64 	%rd1, %rd32;
	cvta.to.global.u64 	%rd2, %rd31;
	mov.u32 	%r16, %ctaid.x;
	mov.u32 	%r1, %ntid.x;
	mov.u32 	%r17, %tid.x;
	mad.lo.s32 	%r18, %r16, %r1, %r17;
	cvt.s64.s32 	%rd150, %r18;
	setp.le.u64 	%p1, %rd30, %rd150;
	@%p1 bra 	$L__BB0_16;
	mov.u32 	%r19, %nctaid.x;
	mul.lo.s32 	%r20, %r1, %r19;
	cvt.s64.s32 	%rd4, %r20;
	and.b64  	%rd5, %rd30, 15;
	add.s64 	%rd6, %rd5, -1;
	and.b64  	%rd7, %rd30, 7;
	add.s64 	%rd8, %rd7, -1;
	and.b64  	%rd9, %rd30, -16;
	and.b64  	%rd10, %rd30, 3;
	shl.b64 	%rd11, %rd30, 2;
	cvta.to.global.u64 	%rd12, %rd29;
$L__BB0_2:
	setp.lt.u64 	%p2, %rd30, 16;
	mul.lo.s64 	%rd14, %rd150, %rd30;
	mov.b32 	%r120, 0;
	mov.b64 	%rd155, 0;
	@%p2 bra 	$L__BB0_5;
	add.s64 	%rd152, %rd1, 32;
	mad.lo.s64 	%rd34, %rd11, %rd150, %rd2;
	add.s64 	%rd151, %rd34, 32;
	mov.b32 	%r120, 0;
	mov.u64 	%rd153, %rd9;
$L__BB0_4:
	.pragma "nounroll";
	ld.global.u32 	%r24, [%rd151+-32];
	ld.global.u32 	%r25, [%rd152+-32];
	mad.lo.s32 	%r26, %r25, %r24, %r120;
	ld.global.u32 	%r27, [%rd151+-28];
	ld.global.u32 	%r28, [%rd152+-28];
	mad.lo.s32 	%r29, %r28, %r27, %r26;
	ld.global.u32 	%r30, [%rd151+-24];
	ld.global.u32 	%r31, [%rd152+-24];
	mad.lo.s32 	%r32, %r31, %r30, %r29;
	ld.global.u32 	%r33, [%rd151+-20];
	ld.global.u32 	%r34, [%rd152+-20];
	mad.lo.s32 	%r35, %r34, %r33, %r32;
	ld.global.u32 	%r36, [%rd151+-16];
	ld.global.u32 	%r37, [%rd152+-16];
	mad.lo.s32 	%r38, %r37, %r36, %r35;
	ld.global.u32 	%r39, [%rd151+-12];
	ld.global.u32 	%r40, [%rd152+-12];
	mad.lo.s32 	%r41, %r40, %r39, %r38;
	ld.global.u32 	%r42, [%rd151+-8];
	ld.global.u32 	%r43, [%rd152+-8];
	mad.lo.s32 	%r44, %r43, %r42, %r41;
	ld.global.u32 	%r45, [%rd151+-4];
	ld.global.u32 	%r46, [%rd152+-4];
	mad.lo.s32 	%r47, %r46, %r45, %r44;
	ld.global.u32 	%r48, [%rd151];
	ld.global.u32 	%r49, [%rd152];
	mad.lo.s32 	%r50, %r49, %r48, %r47;
	ld.global.u32 	%r51, [%rd151+4];
	ld.global.u32 	%r52, [%rd152+4];
	mad.lo.s32 	%r53, %r52, %r51, %r50;
	ld.global.u32 	%r54, [%rd151+8];
	ld.global.u32 	%r55, [%rd152+8];
	mad.lo.s32 	%r56, %r55, %r54, %r53;
	ld.global.u32 	%r57, [%rd151+12];
	ld.global.u32 	%r58, [%rd152+12];
	mad.lo.s32 	%r59, %r58, %r57, %r56;
	ld.global.u32 	%r60, [%rd151+16];
	ld.global.u32 	%r61, [%rd152+16];
	mad.lo.s32 	%r62, %r61, %r60, %r59;
	ld.global.u32 	%r63, [%rd151+20];
	ld.global.u32 	%r64, [%rd152+20];
	mad.lo.s32 	%r65, %r64, %r63, %r62;
	ld.global.u32 	%r66, [%rd151+24];
	ld.global.u32 	%r67, [%rd152+24];
	mad.lo.s32 	%r68, %r67, %r66, %r65;
	ld.global.u32 	%r69, [%rd151+28];
	ld.global.u32 	%r70, [%rd152+28];
	mad.lo.s32 	%r120, %r70, %r69, %r68;
	add.s64 	%rd153, %rd153, -16;
	add.s64 	%rd152, %rd152, 64;
	add.s64 	%rd151, %rd151, 64;
	setp.ne.s64 	%p3, %rd153, 0;
	mov.u64 	%rd155, %rd9;
	@%p3 bra 	$L__BB0_4;
$L__BB0_5:
	setp.eq.s64 	%p4, %rd5, 0;
	@%p4 bra 	$L__BB0_15;
	setp.lt.u64 	%p5, %rd6, 7;
	@%p5 bra 	$L__BB0_8;
	add.s64 	%rd35, %rd155, %rd14;
	shl.b64 	%rd36, %rd35, 2;
	add.s64 	%rd37, %rd2, %rd36;
	ld.global.u32 	%r72, [%rd37];
	shl.b64 	%rd38, %rd155, 2;
	add.s64 	%rd39, %rd1, %rd38;
	ld.global.u32 	%r73, [%rd39];
	mad.lo.s32 	%r74, %r73, %r72, %r120;
	add.s64 	%rd40, %rd155, 1;
	and.b64  	%rd41, %rd40, 4294967295;
	add.s64 	%rd42, %rd41, %rd14;
	shl.b64 	%rd43, %rd42, 2;
	add.s64 	%rd44, %rd2, %rd43;
	ld.global.u32 	%r75, [%rd44];
	shl.b64 	%rd45, %rd40, 2;
	and.b64  	%rd46, %rd45, 17179869180;
	add.s64 	%rd47, %rd1, %rd46;
	ld.global.u32 	%r76, [%rd47];
	mad.lo.s32 	%r77, %r76, %r75, %r74;
	add.s64 	%rd48, %rd155, 2;
	and.b64  	%rd49, %rd48, 4294967295;
	add.s64 	%rd50, %rd49, %rd14;
	shl.b64 	%rd51, %rd50, 2;
	add.s64 	%rd52, %rd2, %rd51;
	ld.global.u32 	%r78, [%rd52];
	shl.b64 	%rd53, %rd48, 2;
	and.b64  	%rd54, %rd53, 17179869180;
	add.s64 	%rd55, %rd1, %rd54;
	ld.global.u32 	%r79, [%rd55];
	mad.lo.s32 	%r80, %r79, %r78, %r77;
	add.s64 	%rd56, %rd155, 3;
	and.b64  	%rd57, %rd56, 4294967295;
	add.s64 	%rd58, %rd57, %rd14;
	shl.b64 	%rd59, %rd58, 2;
	add.s64 	%rd60, %rd2, %rd59;
	ld.global.u32 	%r81, [%rd60];
	shl.b64 	%rd61, %rd56, 2;
	and.b64  	%rd62, %rd61, 17179869180;
	add.s64 	%rd63, %rd1, %rd62;
	ld.global.u32 	%r82, [%rd63];
	mad.lo.s32 	%r83, %r82, %r81, %r80;
	add.s64 	%rd64, %rd155, 4;
	and.b64  	%rd65, %rd64, 4294967295;
	add.s64 	%rd66, %rd65, %rd14;
	shl.b64 	%rd67, %rd66, 2;
	add.s64 	%rd68, %rd2, %rd67;
	ld.global.u32 	%r84, [%rd68];
	shl.b64 	%rd69, %rd64, 2;
	and.b64  	%rd70, %rd69, 17179869180;
	add.s64 	%rd71, %rd1, %rd70;
	ld.global.u32 	%r85, [%rd71];
	mad.lo.s32 	%r86, %r85, %r84, %r83;
	add.s64 	%rd72, %rd155, 5;
	and.b64  	%rd73, %rd72, 4294967295;
	add.s64 	%rd74, %rd73, %rd14;
	shl.b64 	%rd75, %rd74, 2;
	add.s64 	%rd76, %rd2, %rd75;
	ld.global.u32 	%r87, [%rd76];
	shl.b64 	%rd77, %rd72, 2;
	and.b64  	%rd78, %rd77, 17179869180;
	add.s64 	%rd79, %rd1, %rd78;
	ld.global.u32 	%r88, [%rd79];
	mad.lo.s32 	%r89, %r88, %r87, %r86;
	add.s64 	%rd80, %rd155, 6;
	and.b64  	%rd81, %rd80, 4294967295;
	add.s64 	%rd82, %rd81, %rd14;
	shl.b64 	%rd83, %rd82, 2;
	add.s64 	%rd84, %rd2, %rd83;
	ld.global.u32 	%r90, [%rd84];
	shl.b64 	%rd85, %rd80, 2;
	and.b64  	%rd86, %rd85, 17179869180;
	add.s64 	%rd87, %rd1, %rd86;
	ld.global.u32 	%r91, [%rd87];
	mad.lo.s32 	%r92, %r91, %r90, %r89;
	add.s64 	%rd88, %rd155, 7;
	and.b64  	%rd89, %rd88, 4294967295;
	add.s64 	%rd90, %rd89, %rd14;
	shl.b64 	%rd91, %rd90, 2;
	add.s64 	%rd92, %rd2, %rd91;
	ld.global.u32 	%r93, [%rd92];
	shl.b64 	%rd93, %rd88, 2;
	and.b64  	%rd94, %rd93, 17179869180;
	add.s64 	%rd95, %rd1, %rd94;
	ld.global.u32 	%r94, [%rd95];
	mad.lo.s32 	%r120, %r94, %r93, %r92;
	add.s64 	%rd96, %rd155, 8;
	and.b64  	%rd155, %rd96, 4294967295;
$L__BB0_8:
	setp.eq.s64 	%p6, %rd7, 0;
	@%p6 bra 	$L__BB0_15;
	setp.lt.u64 	%p7, %rd8, 3;
	@%p7 bra 	$L__BB0_11;
	add.s64 	%rd97, %rd155, %rd14;
	shl.b64 	%rd98, %rd97, 2;
	add.s64 	%rd99, %rd2, %rd98;
	ld.global.u32 	%r96, [%rd99];
	shl.b64 	%rd100, %rd155, 2;
	add.s64 	%rd101, %rd1, %rd100;
	ld.global.u32 	%r97, [%rd101];
	mad.lo.s32 	%r98, %r97, %r96, %r120;
	add.s64 	%rd102, %rd155, 1;
	and.b64  	%rd103, %rd102, 4294967295;
	add.s64 	%rd104, %rd103, %rd14;
	shl.b64 	%rd105, %rd104, 2;
	add.s64 	%rd106, %rd2, %rd105;
	ld.global.u32 	%r99, [%rd106];
	shl.b64 	%rd107, %rd102, 2;
	and.b64  	%rd108, %rd107, 17179869180;
	add.s64 	%rd109, %rd1, %rd108;
	ld.global.u32 	%r100, [%rd109];
	mad.lo.s32 	%r101, %r100, %r99, %r98;
	add.s64 	%rd110, %rd155, 2;
	and.b64  	%rd111, %rd110, 4294967295;
	add.s64 	%rd112, %rd111, %rd14;
	shl.b64 	%rd113, %rd112, 2;
	add.s64 	%rd114, %rd2, %rd113;
	ld.global.u32 	%r102, [%rd114];
	shl.b64 	%rd115, %rd110, 2;
	and.b64  	%rd116, %rd115, 17179869180;
	add.s64 	%rd117, %rd1, %rd116;
	ld.global.u32 	%r103, [%rd117];
	mad.lo.s32 	%r104, %r103, %r102, %r101;
	add.s64 	%rd118, %rd155, 3;
	and.b64  	%rd119, %rd118, 4294967295;
	add.s64 	%rd120, %rd119, %rd14;
	shl.b64 	%rd121, %rd120, 2;
	add.s64 	%rd122, %rd2, %rd121;
	ld.global.u32 	%r105, [%rd122];
	shl.b64 	%rd123, %rd118, 2;
	and.b64  	%rd124, %rd123, 17179869180;
	add.s64 	%rd125, %rd1, %rd124;
	ld.global.u32 	%r106, [%rd125];
	mad.lo.s32 	%r120, %r106, %r105, %r104;
	add.s64 	%rd126, %rd155, 4;
	and.b64  	%rd155, %rd126, 4294967295;
$L__BB0_11:
	setp.eq.s64 	%p8, %rd10, 0;
	@%p8 bra 	$L__BB0_15;
	setp.eq.s64 	%p9, %rd10, 1;
	add.s64 	%rd127, %rd155, %rd14;
	shl.b64 	%rd128, %rd127, 2;
	add.s64 	%rd129, %rd2, %rd128;
	ld.global.u32 	%r107, [%rd129];
	shl.b64 	%rd130, %rd155, 2;
	add.s64 	%rd131, %rd1, %rd130;
	ld.global.u32 	%r108, [%rd131];
	mad.lo.s32 	%r120, %r108, %r107, %r120;
	@%p9 bra 	$L__BB0_15;
	setp.eq.s64 	%p10, %rd10, 2;
	add.s64 	%rd132, %rd155, 1;
	and.b64  	%rd133, %rd132, 4294967295;
	add.s64 	%rd134, %rd133, %rd14;
	shl.b64 	%rd135, %rd134, 2;
	add.s64 	%rd136, %rd2, %rd135;
	ld.global.u32 	%r109, [%rd136];
	shl.b64 	%rd137, %rd132, 2;
	and.b64  	%rd138, %rd137, 17179869180;
	add.s64 	%rd139, %rd1, %rd138;
	ld.global.u32 	%r110, [%rd139];
	mad.lo.s32 	%r120, %r110, %r109, %r120;
	@%p10 bra 	$L__BB0_15;
	add.s64 	%rd140, %rd155, 2;
	and.b64  	%rd141, %rd140, 4294967295;
	add.s64 	%rd142, %rd141, %rd14;
	shl.b64 	%rd143, %rd142, 2;
	add.s64 	%rd144, %rd2, %rd143;
	ld.global.u32 	%r111, [%rd144];
	shl.b64 	%rd145, %rd140, 2;
	and.b64  	%rd146, %rd145, 17179869180;
	add.s64 	%rd147, %rd1, %rd146;
	ld.global.u32 	%r112, [%rd147];
	mad.lo.s32 	%r120, %r112, %r111, %r120;
$L__BB0_15:
	shl.b64 	%rd148, %rd150, 2;
	add.s64 	%rd149, %rd12, %rd148;
	st.global.u32 	[%rd149], %r120;
	add.s64 	%rd150, %rd150, %rd4;
	setp.lt.u64 	%p11, %rd150, %rd30;
	@%p11 bra 	$L__BB0_2;
$L__BB0_16:
	ret;

}


// ===== COMPILED SASS (sm_100) =====

	.target	sm_100

	.elftype	@"ET_EXEC"


//--------------------- .note.nv.tkinfo           --------------------------
	.section	.note.nv.tkinfo,"",@"SHT_NOTE"
	.sectionflags	@"SHF_NOTE_NV_TKINFO"
	.tkinfo
        /*0018*/ 	.word	0x00000002
        /*0030*/ 	.string	""
        /*0030*/ 	.string	"ptxas"
        /*0030*/ 	.string	"Cuda compilation tools, release 13.0, V13.0.88"
        /*0030*/ 	.string	"Build cuda_13.0.r13.0/compiler.36424714_0"
        /*0030*/ 	.string	"-arch sm_100 -m 64 "



//--------------------- .note.nv.cuinfo           --------------------------
	.section	.note.nv.cuinfo,"",@"SHT_NOTE"
	.sectionflags	@"SHF_NOTE_NV_CUINFO"
        /*0018*/ 	.short	0x0002
        /*001a*/ 	.short	0x0064
        /*001c*/ 	.short	0x0082
	.zero		2


//--------------------- .nv.info                  --------------------------
	.section	.nv.info,"",@"SHT_CUDA_INFO"
	.align	4


	//----- nvinfo : EIATTR_REGCOUNT
	.align		4
        /*0000*/ 	.byte	0x04, 0x2f
        /*0002*/ 	.short	(.L_1 - .L_0)
	.align		4
.L_0:
        /*0004*/ 	.word	index@(_Z21matrixVectorMulKernelPiS_S_m)
        /*0008*/ 	.word	0x00000020


	//----- nvinfo : EIATTR_FRAME_SIZE
	.align		4
.L_1:
        /*000c*/ 	.byte	0x04, 0x11
        /*000e*/ 	.short	(.L_3 - .L_2)
	.align		4
.L_2:
        /*0010*/ 	.word	index@(_Z21matrixVectorMulKernelPiS_S_m)
        /*0014*/ 	.word	0x00000000


	//----- nvinfo : EIATTR_MIN_STACK_SIZE
	.align		4
.L_3:
        /*0018*/ 	.byte	0x04, 0x12
        /*001a*/ 	.short	(.L_5 - .L_4)
	.align		4
.L_4:
        /*001c*/ 	.word	index@(_Z21matrixVectorMulKernelPiS_S_m)
        /*0020*/ 	.word	0x00000000
.L_5:


//--------------------- .nv.compat                --------------------------
	.section	.nv.compat,"",@"SHT_CUDA_COMPAT_INFO"
	.align	4
        /*0000*/ 	.byte	0x02, 0x09, 0x00, 0x00, 0x02, 0x02, 0x01, 0x00, 0x02, 0x05, 0x05, 0x00, 0x03, 0x07, 0x01, 0x01
        /*0010*/ 	.byte	0x02, 0x03, 0x00, 0x00, 0x02, 0x06, 0x01, 0x00, 0x04, 0x0b, 0x08, 0x00, 0x09, 0x00, 0x00, 0x00
        /*0020*/ 	.byte	0x00, 0x00, 0x00, 0x00


//--------------------- .nv.info._Z21matrixVectorMulKernelPiS_S_m --------------------------
	.section	.nv.info._Z21matrixVectorMulKernelPiS_S_m,"",@"SHT_CUDA_INFO"
	.sectionflags	@""
	.align	4


	//----- nvinfo : EIATTR_CUDA_API_VERSION
	.align		4
        /*0000*/ 	.byte	0x04, 0x37
        /*0002*/ 	.short	(.L_7 - .L_6)
.L_6:
        /*0004*/ 	.word	0x00000082


	//----- nvinfo : EIATTR_KPARAM_INFO
	.align		4
.L_7:
        /*0008*/ 	.byte	0x04, 0x17
        /*000a*/ 	.short	(.L_9 - .L_8)
.L_8:
        /*000c*/ 	.word	0x00000000
        /*0010*/ 	.short	0x0003
        /*0012*/ 	.short	0x0018
        /*0014*/ 	.byte	0x00, 0xf0, 0x21, 0x00


	//----- nvinfo : EIATTR_KPARAM_INFO
	.align		4
.L_9:
        /*0018*/ 	.byte	0x04, 0x17
        /*001a*/ 	.short	(.L_11 - .L_10)
.L_10:
        /*001c*/ 	.word	0x00000000
        /*0020*/ 	.short	0x0002
        /*0022*/ 	.short	0x0010
        /*0024*/ 	.byte	0x00, 0xf5, 0x21, 0x00


	//----- nvinfo : EIATTR_KPARAM_INFO
	.align		4
.L_11:
        /*0028*/ 	.byte	0x04, 0x17
        /*002a*/ 	.short	(.L_13 - .L_12)
.L_12:
        /*002c*/ 	.word	0x00000000
        /*0030*/ 	.short	0x0001
        /*0032*/ 	.short	0x0008
        /*0034*/ 	.byte	0x00, 0xf5, 0x21, 0x00


	//----- nvinfo : EIATTR_KPARAM_INFO
	.align		4
.L_13:
        /*0038*/ 	.byte	0x04, 0x17
        /*003a*/ 	.short	(.L_15 - .L_14)
.L_14:
        /*003c*/ 	.word	0x00000000
        /*0040*/ 	.short	0x0000
        /*0042*/ 	.short	0x0000
        /*0044*/ 	.byte	0x00, 0xf5, 0x21, 0x00


	//----- nvinfo : EIATTR_SPARSE_MMA_MASK
	.align		4
.L_15:
        /*0048*/ 	.byte	0x03, 0x50
        /*004a*/ 	.short	0x0000


	//----- nvinfo : EIATTR_MAXREG_COUNT
	.align		4
        /*004c*/ 	.byte	0x03, 0x1b
        /*004e*/ 	.short	0x00ff


	//----- nvinfo : EIATTR_MERCURY_ISA_VERSION
	.align		4
        /*0050*/ 	.byte	0x03, 0x5f
        /*0052*/ 	.short	0x0101


	//----- nvinfo : EIATTR_VRC_CTA_INIT_COUNT
	.align		4
        /*0054*/ 	.byte	0x02, 0x4a
	.zero		1
	.zero		1


	//----- nvinfo : EIATTR_EXIT_INSTR_OFFSETS
	.align		4
        /*0058*/ 	.byte	0x04, 0x1c
        /*005a*/ 	.short	(.L_17 - .L_16)


	//   ....[0]....
.L_16:
        /*005c*/ 	.word	0x00000090


	//   ....[1]....
        /*0060*/ 	.word	0x00001740


	//----- nvinfo : EIATTR_CRS_STACK_SIZE
	.align		4
.L_17:
        /*0064*/ 	.byte	0x04, 0x1e
        /*0066*/ 	.short	(.L_19 - .L_18)
.L_18:
        /*0068*/ 	.word	0x00000000


	//----- nvinfo : EIATTR_CBANK_PARAM_SIZE
	.align		4
.L_19:
        /*006c*/ 	.byte	0x03, 0x19
        /*006e*/ 	.short	0x0020


	//----- nvinfo : EIATTR_PARAM_CBANK
	.align		4
        /*0070*/ 	.byte	0x04, 0x0a
        /*0072*/ 	.short	(.L_21 - .L_20)
	.align		4
.L_20:
        /*0074*/ 	.word	index@(.nv.constant0._Z21matrixVectorMulKernelPiS_S_m)
        /*0078*/ 	.short	0x0380
        /*007a*/ 	.short	0x0020


	//----- nvinfo : EIATTR_SW_WAR
	.align		4
.L_21:
        /*007c*/ 	.byte	0x04, 0x36
        /*007e*/ 	.short	(.L_23 - .L_22)
.L_22:
        /*0080*/ 	.word	0x00000008
.L_23:


//--------------------- .nv.callgraph             --------------------------
	.section	.nv.callgraph,"",@"SHT_CUDA_CALLGRAPH"
	.align	4
	.sectionentsize	8
	.align		4
        /*0000*/ 	.word	0x00000000
	.align		4
        /*0004*/ 	.word	0xffffffff
	.align		4
        /*0008*/ 	.word	0x00000000
	.align		4
        /*000c*/ 	.word	0xfffffffe
	.align		4
        /*0010*/ 	.word	0x00000000
	.align		4
        /*0014*/ 	.word	0xfffffffd
	.align		4
        /*0018*/ 	.word	0x00000000
	.align		4
        /*001c*/ 	.word	0xfffffffc


//--------------------- .text._Z21matrixVectorMulKernelPiS_S_m --------------------------
	.section	.text._Z21matrixVectorMulKernelPiS_S_m,"ax",@progbits
	.align	128
        .global         _Z21matrixVectorMulKernelPiS_S_m
        .type           _Z21matrixVectorMulKernelPiS_S_m,@function
        .size           _Z21matrixVectorMulKernelPiS_S_m,(.L_x_7 - _Z21matrixVectorMulKernelPiS_S_m)
        .other          _Z21matrixVectorMulKernelPiS_S_m,@"STO_CUDA_ENTRY STV_DEFAULT"
_Z21matrixVectorMulKernelPiS_S_m:
.text._Z21matrixVectorMulKernelPiS_S_m:
[----:B------:R-:W-:Y:S01]  /*0000*/  LDC R1, c[0x0][0x37c] ;  /* 0x0000df00ff017b82 */ /* 0x000fe20000000800 */
[----:B------:R-:W0:Y:S07]  /*0010*/  S2R R0, SR_TID.X ;  /* 0x0000000000007919 */ /* 0x000e2e0000002100 */
[----:B------:R-:W0:Y:S08]  /*0020*/  S2UR UR4, SR_CTAID.X ;  /* 0x00000000000479c3 */ /* 0x000e300000002500 */
[----:B------:R-:W0:Y:S08]  /*0030*/  LDC R9, c[0x0][0x360] ;  /* 0x0000d800ff097b82 */ /* 0x000e300000000800 */
[----:B------:R-:W1:Y:S01]  /*0040*/  LDC.64 R10, c[0x0][0x398] ;  /* 0x0000e600ff0a7b82 */ /* 0x000e620000000a00 */
[----:B0-----:R-:W-:-:S05]  /*0050*/  IMAD R7, R9, UR4, R0 ;  /* 0x0000000409077c24 */ /* 0x001fca000f8e0200 */
[----:B------:R-:W-:Y:S02]  /*0060*/  SHF.R.S32.HI R8, RZ, 0x1f, R7 ;  /* 0x0000001fff087819 */ /* 0x000fe40000011407 */
[----:B-1----:R-:W-:-:S04]  /*0070*/  ISETP.GE.U32.AND P0, PT, R7, R10, PT ;  /* 0x0000000a0700720c */ /* 0x002fc80003f06070 */
[----:B------:R-:W-:-:S13]  /*0080*/  ISETP.GE.U32.AND.EX P0, PT, R8, R11, PT, P0 ;  /* 0x0000000b0800720c */ /* 0x000fda0003f06100 */
[----:B------:R-:W-:Y:S05]  /*0090*/  @P0 EXIT ;  /* 0x000000000000094d */ /* 0x000fea0003800000 */
[----:B------:R-:W0:Y:S01]  /*00a0*/  LDCU UR4, c[0x0][0x370] ;  /* 0x00006e00ff0477ac */ /* 0x000e220008000800 */
[C---:B------:R-:W-:Y:S01]  /*00b0*/  LOP3.LUT R0, R10.reuse, 0xf, RZ, 0xc0, !PT ;  /* 0x0000000f0a007812 */ /* 0x040fe200078ec0ff */
[C---:B------:R-:W-:Y:S01]  /*00c0*/  IMAD.SHL.U32 R6, R10.reuse, 0x4, RZ ;  /* 0x000000040a067824 */ /* 0x040fe200078e00ff */
[----:B------:R-:W-:Y:S01]  /*00d0*/  LOP3.LUT R2, R10, 0x7, RZ, 0xc0, !PT ;  /* 0x000000070a027812 */ /* 0x000fe200078ec0ff */
[----:B------:R-:W1:Y:S01]  /*00e0*/  LDCU.64 UR6, c[0x0][0x358] ;  /* 0x00006b00ff0677ac */ /* 0x000e620008000a00 */
[----:B------:R-:W-:Y:S02]  /*00f0*/  IADD3 R4, P2, PT, R0, -0x1, RZ ;  /* 0xffffffff00047810 */ /* 0x000fe40007f5e0ff */
[----:B------:R-:W-:Y:S02]  /*0100*/  IADD3 R3, P3, PT, R2, -0x1, RZ ;  /* 0xffffffff02037810 */ /* 0x000fe40007f7e0ff */
[----:B------:R-:W-:Y:S01]  /*0110*/  ISETP.GE.U32.AND P0, PT, R4, 0x7, PT ;  /* 0x000000070400780c */ /* 0x000fe20003f06070 */
[----:B------:R-:W-:Y:S01]  /*0120*/  IMAD.X R4, RZ, RZ, -0x1, P2 ;  /* 0xffffffffff047424 */ /* 0x000fe200010e06ff */
[----:B------:R-:W-:Y:S01]  /*0130*/  ISETP.GE.U32.AND P1, PT, R3, 0x3, PT ;  /* 0x000000030300780c */ /* 0x000fe20003f26070 */
[----:B------:R-:W-:Y:S01]  /*0140*/  IMAD.X R3, RZ, RZ, -0x1, P3 ;  /* 0xffffffffff037424 */ /* 0x000fe200018e06ff */
[----:B------:R-:W-:-:S02]  /*0150*/  LOP3.LUT R5, R10, 0x3, RZ, 0xc0, !PT ;  /* 0x000000030a057812 */ /* 0x000fc400078ec0ff */
[----:B------:R-:W-:Y:S02]  /*0160*/  ISETP.GE.U32.AND.EX P0, PT, R4, RZ, PT, P0 ;  /* 0x000000ff0400720c */ /* 0x000fe40003f06100 */
[----:B------:R-:W-:Y:S01]  /*0170*/  ISETP.GE.U32.AND.EX P1, PT, R3, RZ, PT, P1 ;  /* 0x000000ff0300720c */ /* 0x000fe20003f26110 */
[----:B0-----:R-:W-:Y:S01]  /*0180*/  IMAD R9, R9, UR4, RZ ;  /* 0x0000000409097c24 */ /* 0x001fe2000f8e02ff */
[C---:B------:R-:W-:Y:S02]  /*0190*/  SHF.L.U64.HI R3, R10.reuse, 0x2, R11 ;  /* 0x000000020a037819 */ /* 0x040fe4000001020b */
[----:B------:R-:W-:-:S09]  /*01a0*/  LOP3.LUT R4, R10, 0xfffffff0, RZ, 0xc0, !PT ;  /* 0xfffffff00a047812 */ /* 0x000fd200078ec0ff */
.L_x_5:
[----:B------:R-:W0:Y:S01]  /*01b0*/  LDC.64 R10, c[0x0][0x398] ;  /* 0x0000e600ff0a7b82 */ /* 0x000e220000000a00 */
[----:B------:R-:W-:Y:S01]  /*01c0*/  CS2R R22, SRZ ;  /* 0x0000000000167805 */ /* 0x000fe2000001ff00 */
[----:B------:R-:W-:Y:S01]  /*01d0*/  IMAD.MOV.U32 R24, RZ, RZ, RZ ;  /* 0x000000ffff187224 */ /* 0x000fe200078e00ff */
[----:B0-----:R-:W-:-:S04]  /*01e0*/  ISETP.GE.U32.AND P2, PT, R10, 0x10, PT ;  /* 0x000000100a00780c */ /* 0x001fc80003f46070 */
[----:B------:R-:W-:-:S13]  /*01f0*/  ISETP.GE.U32.AND.EX P2, PT, R11, RZ, PT, P2 ;  /* 0x000000ff0b00720c */ /* 0x000fda0003f46120 */
[----:B------:R-:W-:Y:S05]  /*0200*/  @!P2 BRA `(.L_x_0) ;  /* 0x00000004002ca947 */ /* 0x000fea0003800000 */
[----:B------:R-:W0:Y:S01]  /*0210*/  LDCU.64 UR8, c[0x0][0x380] ;  /* 0x00007000ff0877ac */ /* 0x000e220008000a00 */
[----:B------:R-:W2:Y:S01]  /*0220*/  LDC R24, c[0x0][0x39c] ;  /* 0x0000e700ff187b82 */ /* 0x000ea20000000800 */
[----:B------:R-:W-:Y:S01]  /*0230*/  IMAD R15, R3, R7, RZ ;  /* 0x00000007030f7224 */ /* 0x000fe200078e02ff */
[----:B------:R-:W3:Y:S01]  /*0240*/  LDCU.64 UR4, c[0x0][0x388] ;  /* 0x00007100ff0477ac */ /* 0x000ee20008000a00 */
[----:B------:R-:W-:Y:S02]  /*0250*/  IMAD.MOV.U32 R23, RZ, RZ, RZ ;  /* 0x000000ffff177224 */ /* 0x000fe400078e00ff */
[-C--:B------:R-:W-:Y:S02]  /*0260*/  IMAD R15, R8, R6.reuse, R15 ;  /* 0x00000006080f7224 */ /* 0x080fe400078e020f */
[----:B------:R-:W-:Y:S02]  /*0270*/  IMAD.MOV.U32 R17, RZ, RZ, R4 ;  /* 0x000000ffff117224 */ /* 0x000fe400078e0004 */
[----:B0-----:R-:W-:Y:S01]  /*0280*/  IMAD.WIDE.U32 R12, R7, R6, UR8 ;  /* 0x00000008070c7e25 */ /* 0x001fe2000f8e0006 */
[----:B---3--:R-:W-:-:S02]  /*0290*/  UIADD3 UR4, UP0, UPT, UR4, 0x20, URZ ;  /* 0x0000002004047890 */ /* 0x008fc4000ff1e0ff */
[----:B------:R-:W-:Y:S01]  /*02a0*/  IADD3 R14, P2, PT, R12, 0x20, RZ ;  /* 0x000000200c0e7810 */ /* 0x000fe20007f5e0ff */
[----:B--2---:R-:W-:Y:S01]  /*02b0*/  IMAD.MOV.U32 R16, RZ, RZ, R24 ;  /* 0x000000ffff107224 */ /* 0x004fe200078e0018 */
[----:B------:R-:W-:-:S03]  /*02c0*/  UIADD3.X UR5, UPT, UPT, URZ, UR5, URZ, UP0, !UPT ;  /* 0x00000005ff057290 */ /* 0x000fc600087fe4ff */
[----:B------:R-:W-:Y:S02]  /*02d0*/  IMAD.X R15, R13, 0x1, R15, P2 ;  /* 0x000000010d0f7824 */ /* 0x000fe400010e060f */
[----:B------:R-:W-:Y:S02]  /*02e0*/  IMAD.U32 R25, RZ, RZ, UR4 ;  /* 0x00000004ff197e24 */ /* 0x000fe4000f8e00ff */
[----:B------:R-:W-:-:S07]  /*02f0*/  IMAD.U32 R22, RZ, RZ, UR5 ;  /* 0x00000005ff167e24 */ /* 0x000fce000f8e00ff */
.L_x_1:
[----:B------:R-:W-:Y:S01]  /*0300*/  IMAD.MOV.U32 R12, RZ, RZ, R25 ;  /* 0x000000ffff0c7224 */ /* 0x000fe200078e0019 */
[----:B-1----:R-:W2:Y:S01]  /*0310*/  LDG.E R20, desc[UR6][R14.64+-0x20] ;  /* 0xffffe0060e147981 */ /* 0x002ea2000c1e1900 */
[----:B------:R-:W-:-:S03]  /*0320*/  IMAD.MOV.U32 R13, RZ, RZ, R22 ;  /* 0x000000ffff0d7224 */ /* 0x000fc600078e0016 */
[----:B------:R-:W3:Y:S04]  /*0330*/  LDG.E R22, desc[UR6][R14.64+-0x1c] ;  /* 0xffffe4060e167981 */ /* 0x000ee8000c1e1900 */
[----:B------:R-:W2:Y:S04]  /*0340*/  LDG.E R21, desc[UR6][R12.64+-0x20] ;  /* 0xffffe0060c157981 */ /* 0x000ea8000c1e1900 */
[----:B------:R-:W3:Y:S04]  /*0350*/  LDG.E R25, desc[UR6][R12.64+-0x1c] ;  /* 0xffffe4060c197981 */ /* 0x000ee8000c1e1900 */
[----:B------:R-:W4:Y:S04]  /*0360*/  LDG.E R18, desc[UR6][R14.64+-0x18] ;  /* 0xffffe8060e127981 */ /* 0x000f28000c1e1900 */
[----:B------:R-:W4:Y:S01]  /*0370*/  LDG.E R19, desc[UR6][R12.64+-0x18] ;  /* 0xffffe8060c137981 */ /* 0x000f22000c1e1900 */
[----:B--2---:R-:W-:-:S03]  /*0380*/  IMAD R23, R20, R21, R23 ;  /* 0x0000001514177224 */ /* 0x004fc600078e0217 */
[----:B------:R-:W2:Y:S04]  /*0390*/  LDG.E R21, desc[UR6][R14.64+-0x14] ;  /* 0xffffec060e157981 */ /* 0x000ea8000c1e1900 */
[----:B------:R-:W2:Y:S01]  /*03a0*/  LDG.E R20, desc[UR6][R12.64+-0x14] ;  /* 0xffffec060c147981 */ /* 0x000ea2000c1e1900 */
[----:B---3--:R-:W-:-:S03]  /*03b0*/  IMAD R25, R22, R25, R23 ;  /* 0x0000001916197224 */ /* 0x008fc600078e0217 */
[----:B------:R-:W3:Y:S04]  /*03c0*/  LDG.E R23, desc[UR6][R14.64+-0x10] ;  /* 0xfffff0060e177981 */ /* 0x000ee8000c1e1900 */
[----:B------:R-:W3:Y:S01]  /*03d0*/  LDG.E R22, desc[UR6][R12.64+-0x10] ;  /* 0xfffff0060c167981 */ /* 0x000ee2000c1e1900 */
[----:B----4-:R-:W-:-:S03]  /*03e0*/  IMAD R25, R18, R19, R25 ;  /* 0x0000001312197224 */ /* 0x010fc600078e0219 */
        /* <DEDUP_REMOVED lines=29> */
[----:B------:R-:W-:Y:S01]  /*05c0*/  IADD3 R17, P2, PT, R17, -0x10, RZ ;  /* 0xfffffff011117810 */ /* 0x000fe20007f5e0ff */
[----:B--2---:R-:W-:Y:S02]  /*05d0*/  IMAD R25, R21, R20, R25 ;  /* 0x0000001415197224 */ /* 0x004fe400078e0219 */
[----:B------:R0:W2:Y:S04]  /*05e0*/  LDG.E R20, desc[UR6][R14.64+0x1c] ;  /* 0x00001c060e147981 */ /* 0x0000a8000c1e1900 */
[----:B------:R-:W2:Y:S01]  /*05f0*/  LDG.E R21, desc[UR6][R12.64+0x1c] ;  /* 0x00001c060c157981 */ /* 0x000ea2000c1e1900 */
[----:B------:R-:W-:-:S02]  /*0600*/  IADD3.X R16, PT, PT, R16, -0x1, RZ, P2, !PT ;  /* 0xffffffff10107810 */ /* 0x000fc400017fe4ff */
[----:B------:R-:W-:-:S04]  /*0610*/  ISETP.NE.U32.AND P2, PT, R17, RZ, PT ;  /* 0x000000ff1100720c */ /* 0x000fc80003f45070 */
[----:B------:R-:W-:Y:S01]  /*0620*/  ISETP.NE.AND.EX P2, PT, R16, RZ, PT, P2 ;  /* 0x000000ff1000720c */ /* 0x000fe20003f45320 */
[----:B---3--:R-:W-:Y:S01]  /*0630*/  IMAD R22, R22, R23, R25 ;  /* 0x0000001716167224 */ /* 0x008fe200078e0219 */
[----:B------:R-:W-:Y:S02]  /*0640*/  IADD3 R25, P3, PT, R12, 0x40, RZ ;  /* 0x000000400c197810 */ /* 0x000fe40007f7e0ff */
[----:B0-----:R-:W-:Y:S01]  /*0650*/  IADD3 R14, P4, PT, R14, 0x40, RZ ;  /* 0x000000400e0e7810 */ /* 0x001fe20007f9e0ff */
[----:B----4-:R-:W-:Y:S02]  /*0660*/  IMAD R18, R19, R18, R22 ;  /* 0x0000001213127224 */ /* 0x010fe400078e0216 */
[----:B------:R-:W-:Y:S02]  /*0670*/  IMAD.X R22, RZ, RZ, R13, P3 ;  /* 0x000000ffff167224 */ /* 0x000fe400018e060d */
[----:B------:R-:W-:Y:S02]  /*0680*/  IMAD.X R15, RZ, RZ, R15, P4 ;  /* 0x000000ffff0f7224 */ /* 0x000fe400020e060f */
[----:B--2---:R-:W-:-:S02]  /*0690*/  IMAD R23, R20, R21, R18 ;  /* 0x0000001514177224 */ /* 0x004fc400078e0212 */
[----:B------:R-:W-:Y:S05]  /*06a0*/  @P2 BRA `(.L_x_1) ;  /* 0xfffffffc00142947 */ /* 0x000fea000383ffff */
[----:B------:R-:W-:-:S07]  /*06b0*/  IMAD.MOV.U32 R22, RZ, RZ, R4 ;  /* 0x000000ffff167224 */ /* 0x000fce00078e0004 */
.L_x_0:
[----:B------:R-:W-:-:S04]  /*06c0*/  ISETP.NE.U32.AND P2, PT, R0, RZ, PT ;  /* 0x000000ff0000720c */ /* 0x000fc80003f45070 */
[----:B------:R-:W-:-:S13]  /*06d0*/  ISETP.NE.AND.EX P2, PT, RZ, RZ, PT, P2 ;  /* 0x000000ffff00720c */ /* 0x000fda0003f45320 */
[----:B------:R-:W-:Y:S05]  /*06e0*/  @!P2 BRA `(.L_x_2) ;  /* 0x0000000c00f0a947 */ /* 0x000fea0003800000 */
[----:B------:R-:W-:-:S04]  /*06f0*/  ISETP.NE.U32.AND P2, PT, R2, RZ, PT ;  /* 0x000000ff0200720c */ /* 0x000fc80003f45070 */
[----:B------:R-:W-:Y:S01]  /*0700*/  ISETP.NE.AND.EX P2, PT, RZ, RZ, PT, P2 ;  /* 0x000000ffff00720c */ /* 0x000fe20003f45320 */
[----:B------:R-:W-:-:S12]  /*0710*/  @!P0 BRA `(.L_x_3) ;  /* 0x0000000800008947 */ /* 0x000fd80003800000 */
[----:B------:R-:W0:Y:S01]  /*0720*/  LDCU.128 UR8, c[0x0][0x380] ;  /* 0x00007000ff0877ac */ /* 0x000e220008000c00 */
[-C--:B------:R-:W-:Y:S02]  /*0730*/  IMAD R14, R8, R10.reuse, RZ ;  /* 0x0000000a080e7224 */ /* 0x080fe400078e02ff */
[----:B------:R-:W-:Y:S02]  /*0740*/  IMAD.MOV.U32 R12, RZ, RZ, R22 ;  /* 0x000000ffff0c7224 */ /* 0x000fe400078e0016 */
[----:B------:R-:W-:Y:S02]  /*0750*/  IMAD.MOV.U32 R13, RZ, RZ, R24 ;  /* 0x000000ffff0d7224 */ /* 0x000fe400078e0018 */
[C---:B------:R-:W-:Y:S02]  /*0760*/  IMAD R27, R7.reuse, R11, R14 ;  /* 0x0000000b071b7224 */ /* 0x040fe400078e020e */
[----:B------:R-:W-:-:S04]  /*0770*/  IMAD.WIDE.U32 R16, R7, R10, R12 ;  /* 0x0000000a07107225 */ /* 0x000fc800078e000c */
[----:B------:R-:W-:Y:S01]  /*0780*/  IMAD.IADD R13, R17, 0x1, R27 ;  /* 0x00000001110d7824 */ /* 0x000fe200078e021b */
[----:B0-----:R-:W-:Y:S02]  /*0790*/  LEA R14, P4, R22, UR10, 0x2 ;  /* 0x0000000a160e7c11 */ /* 0x001fe4000f8810ff */
[----:B------:R-:W-:Y:S02]  /*07a0*/  LEA R12, P3, R16, UR8, 0x2 ;  /* 0x00000008100c7c11 */ /* 0x000fe4000f8610ff */
[----:B------:R-:W-:Y:S02]  /*07b0*/  LEA.HI.X R15, R22, UR11, R24, 0x2, P4 ;  /* 0x0000000b160f7c11 */ /* 0x000fe4000a0f1418 */
[----:B------:R-:W-:-:S03]  /*07c0*/  LEA.HI.X R13, R16, UR9, R13, 0x2, P3 ;  /* 0x00000009100d7c11 */ /* 0x000fc600098f140d */
[----:B-1----:R0:W2:Y:S04]  /*07d0*/  LDG.E R19, desc[UR6][R14.64] ;  /* 0x000000060e137981 */ /* 0x0020a8000c1e1900 */
[----:B------:R1:W2:Y:S01]  /*07e0*/  LDG.E R18, desc[UR6][R12.64] ;  /* 0x000000060c127981 */ /* 0x0002a2000c1e1900 */
[C---:B------:R-:W-:Y:S01]  /*07f0*/  IADD3 R16, P4, PT, R22.reuse, 0x1, RZ ;  /* 0x0000000116107810 */ /* 0x040fe20007f9e0ff */
[----:B------:R-:W-:Y:S01]  /*0800*/  IMAD.MOV.U32 R17, RZ, RZ, RZ ;  /* 0x000000ffff117224 */ /* 0x000fe200078e00ff */
[----:B0-----:R-:W-:Y:S01]  /*0810*/  IADD3 R14, P3, PT, R22, 0x2, RZ ;  /* 0x00000002160e7810 */ /* 0x001fe20007f7e0ff */
[----:B------:R-:W-:Y:S02]  /*0820*/  IMAD.MOV.U32 R15, RZ, RZ, RZ ;  /* 0x000000ffff0f7224 */ /* 0x000fe400078e00ff */
[----:B-1----:R-:W-:-:S04]  /*0830*/  IMAD.WIDE.U32 R12, R7, R10, R16 ;  /* 0x0000000a070c7225 */ /* 0x002fc800078e0010 */
[----:B------:R-:W-:Y:S01]  /*0840*/  IMAD.IADD R17, R27, 0x1, R13 ;  /* 0x000000011b117824 */ /* 0x000fe200078e020d */
[----:B------:R-:W-:Y:S01]  /*0850*/  LEA R28, P5, R12, UR8, 0x2 ;  /* 0x000000080c1c7c11 */ /* 0x000fe2000f8a10ff */
[----:B------:R-:W-:-:S03]  /*0860*/  IMAD.WIDE.U32 R20, R7, R10, R14 ;  /* 0x0000000a07147225 */ /* 0x000fc600078e000e */
[----:B------:R-:W-:Y:S01]  /*0870*/  LEA.HI.X R29, R12, UR9, R17, 0x2, P5 ;  /* 0x000000090c1d7c11 */ /* 0x000fe2000a8f1411 */
[----:B------:R-:W-:Y:S01]  /*0880*/  IMAD.IADD R15, R27, 0x1, R21 ;  /* 0x000000011b0f7824 */ /* 0x000fe200078e0215 */
[----:B------:R-:W-:Y:S01]  /*0890*/  LEA R12, P5, R20, UR8, 0x2 ;  /* 0x00000008140c7c11 */ /* 0x000fe2000f8a10ff */
[----:B------:R-:W-:-:S03]  /*08a0*/  IMAD.X R17, RZ, RZ, R24, P3 ;  /* 0x000000ffff117224 */ /* 0x000fc600018e0618 */
[----:B------:R-:W-:Y:S01]  /*08b0*/  LEA.HI.X R13, R20, UR9, R15, 0x2, P5 ;  /* 0x00000009140d7c11 */ /* 0x000fe2000a8f140f */
[----:B------:R-:W-:Y:S01]  /*08c0*/  IMAD.X R15, RZ, RZ, R24, P4 ;  /* 0x000000ffff0f7224 */ /* 0x000fe200020e0618 */
[----:B------:R-:W3:Y:S01]  /*08d0*/  LDG.E R20, desc[UR6][R28.64] ;  /* 0x000000061c147981 */ /* 0x000ee2000c1e1900 */
[----:B------:R-:W-:-:S03]  /*08e0*/  IMAD.SHL.U32 R21, R16, 0x4, RZ ;  /* 0x0000000410157824 */ /* 0x000fc600078e00ff */
[----:B------:R-:W-:Y:S02]  /*08f0*/  SHF.L.U64.HI R15, R16, 0x2, R15 ;  /* 0x00000002100f7819 */ /* 0x000fe4000001020f */
[C---:B------:R-:W-:Y:S01]  /*0900*/  SHF.L.U64.HI R16, R14.reuse, 0x2, R17 ;  /* 0x000000020e107819 */ /* 0x040fe20000010211 */
[----:B------:R-:W-:Y:S01]  /*0910*/  IMAD.SHL.U32 R17, R14, 0x4, RZ ;  /* 0x000000040e117824 */ /* 0x000fe200078e00ff */
[----:B------:R-:W-:Y:S02]  /*0920*/  LOP3.LUT R21, R21, 0xfffffffc, RZ, 0xc0, !PT ;  /* 0xfffffffc15157812 */ /* 0x000fe400078ec0ff */
[----:B------:R-:W-:Y:S02]  /*0930*/  LOP3.LUT R15, R15, 0x3, RZ, 0xc0, !PT ;  /* 0x000000030f0f7812 */ /* 0x000fe400078ec0ff */
[----:B------:R-:W-:Y:S02]  /*0940*/  IADD3 R14, P3, PT, R21, UR10, RZ ;  /* 0x0000000a150e7c10 */ /* 0x000fe4000ff7e0ff */
[----:B------:R-:W-:-:S02]  /*0950*/  LOP3.LUT R17, R17, 0xfffffffc, RZ, 0xc0, !PT ;  /* 0xfffffffc11117812 */ /* 0x000fc400078ec0ff */
[----:B------:R-:W-:Y:S02]  /*0960*/  IADD3.X R15, PT, PT, R15, UR11, RZ, P3, !PT ;  /* 0x0000000b0f0f7c10 */ /* 0x000fe40009ffe4ff */
[----:B------:R-:W-:Y:S02]  /*0970*/  LOP3.LUT R21, R16, 0x3, RZ, 0xc0, !PT ;  /* 0x0000000310157812 */ /* 0x000fe400078ec0ff */
[----:B------:R-:W-:Y:S01]  /*0980*/  IADD3 R16, P3, PT, R17, UR10, RZ ;  /* 0x0000000a11107c10 */ /* 0x000fe2000ff7e0ff */
[----:B------:R-:W3:Y:S03]  /*0990*/  LDG.E R14, desc[UR6][R14.64] ;  /* 0x000000060e0e7981 */ /* 0x000ee6000c1e1900 */
[----:B------:R-:W-:-:S05]  /*09a0*/  IADD3.X R17, PT, PT, R21, UR11, RZ, P3, !PT ;  /* 0x0000000b15117c10 */ /* 0x000fca0009ffe4ff */
[----:B------:R-:W4:Y:S04]  /*09b0*/  LDG.E R25, desc[UR6][R16.64] ;  /* 0x0000000610197981 */ /* 0x000f28000c1e1900 */
[----:B------:R0:W4:Y:S02]  /*09c0*/  LDG.E R15, desc[UR6][R12.64] ;  /* 0x000000060c0f7981 */ /* 0x000124000c1e1900 */
[----:B0-----:R-:W-:Y:S01]  /*09d0*/  IADD3 R12, P3, PT, R22, 0x3, RZ ;  /* 0x00000003160c7810 */ /* 0x001fe20007f7e0ff */
[----:B------:R-:W-:-:S04]  /*09e0*/  IMAD.MOV.U32 R13, RZ, RZ, RZ ;  /* 0x000000ffff0d7224 */ /* 0x000fc800078e00ff */
[----:B------:R-:W-:Y:S02]  /*09f0*/  IMAD.X R29, RZ, RZ, R24, P3 ;  /* 0x000000ffff1d7224 */ /* 0x000fe400018e0618 */
[----:B------:R-:W-:-:S03]  /*0a00*/  IMAD.SHL.U32 R21, R12, 0x4, RZ ;  /* 0x000000040c157824 */ /* 0x000fc600078e00ff */
[----:B------:R-:W-:Y:S02]  /*0a10*/  SHF.L.U64.HI R26, R12, 0x2, R29 ;  /* 0x000000020c1a7819 */ /* 0x000fe4000001021d */
[----:B------:R-:W-:Y:S01]  /*0a20*/  LOP3.LUT R21, R21, 0xfffffffc, RZ, 0xc0, !PT ;  /* 0xfffffffc15157812 */ /* 0x000fe200078ec0ff */
[----:B--2---:R-:W-:Y:S02]  /*0a30*/  IMAD R23, R18, R19, R23 ;  /* 0x0000001312177224 */ /* 0x004fe400078e0217 */
[----:B------:R-:W-:Y:S01]  /*0a40*/  IMAD.WIDE.U32 R18, R7, R10, R12 ;  /* 0x0000000a07127225 */ /* 0x000fe200078e000c */
[----:B------:R-:W-:Y:S02]  /*0a50*/  LOP3.LUT R13, R26, 0x3, RZ, 0xc0, !PT ;  /* 0x000000031a0d7812 */ /* 0x000fe400078ec0ff */
[----:B------:R-:W-:Y:S01]  /*0a60*/  IADD3 R12, P4, PT, R21, UR10, RZ ;  /* 0x0000000a150c7c10 */ /* 0x000fe2000ff9e0ff */
[----:B------:R-:W-:Y:S01]  /*0a70*/  IMAD.IADD R19, R27, 0x1, R19 ;  /* 0x000000011b137824 */ /* 0x000fe200078e0213 */
[----:B------:R-:W-:-:S02]  /*0a80*/  LEA R16, P3, R18, UR8, 0x2 ;  /* 0x0000000812107c11 */ /* 0x000fc4000f8610ff */
[----:B------:R-:W-:Y:S02]  /*0a90*/  IADD3.X R13, PT, PT, R13, UR11, RZ, P4, !PT ;  /* 0x0000000b0d0d7c10 */ /* 0x000fe4000a7fe4ff */
[----:B------:R-:W-:-:S03]  /*0aa0*/  LEA.HI.X R17, R18, UR9, R19, 0x2, P3 ;  /* 0x0000000912117c11 */ /* 0x000fc600098f1413 */
[----:B------:R-:W2:Y:S04]  /*0ab0*/  LDG.E R26, desc[UR6][R12.64] ;  /* 0x000000060c1a7981 */ /* 0x000ea8000c1e1900 */
[----:B------:R0:W2:Y:S02]  /*0ac0*/  LDG.E R21, desc[UR6][R16.64] ;  /* 0x0000000610157981 */ /* 0x0000a4000c1e1900 */
[----:B0-----:R-:W-:Y:S01]  /*0ad0*/  IADD3 R16, P4, PT, R22, 0x4, RZ ;  /* 0x0000000416107810 */ /* 0x001fe20007f9e0ff */
[----:B------:R-:W-:-:S04]  /*0ae0*/  IMAD.MOV.U32 R17, RZ, RZ, RZ ;  /* 0x000000ffff117224 */ /* 0x000fc800078e00ff */
[----:B------:R-:W-:-:S04]  /*0af0*/  IMAD.WIDE.U32 R18, R7, R10, R16 ;  /* 0x0000000a07127225 */ /* 0x000fc800078e0010 */
[----:B------:R-:W-:Y:S01]  /*0b00*/  IMAD.IADD R19, R27, 0x1, R19 ;  /* 0x000000011b137824 */ /* 0x000fe200078e0213 */
[----:B------:R-:W-:Y:S01]  /*0b10*/  LEA R12, P5, R18, UR8, 0x2 ;  /* 0x00000008120c7c11 */ /* 0x000fe2000f8a10ff */
[----:B------:R-:W-:Y:S02]  /*0b20*/  IMAD.X R17, RZ, RZ, R24, P4 ;  /* 0x000000ffff117224 */ /* 0x000fe400020e0618 */
[----:B---3--:R-:W-:Y:S01]  /*0b30*/  IMAD R20, R20, R14, R23 ;  /* 0x0000000e14147224 */ /* 0x008fe200078e0217 */
[----:B------:R-:W-:Y:S02]  /*0b40*/  IADD3 R14, P3, PT, R22, 0x5, RZ ;  /* 0x00000005160e7810 */ /* 0x000fe40007f7e0ff */
[----:B------:R-:W-:-:S05]  /*0b50*/  LEA.HI.X R13, R18, UR9, R19, 0x2, P5 ;  /* 0x00000009120d7c11 */ /* 0x000fca000a8f1413 */
[----:B------:R0:W3:Y:S01]  /*0b60*/  LDG.E R23, desc[UR6][R12.64] ;  /* 0x000000060c177981 */ /* 0x0000e2000c1e1900 */
[----:B----4-:R-:W-:Y:S02]  /*0b70*/  IMAD R25, R15, R25, R20 ;  /* 0x000000190f197224 */ /* 0x010fe400078e0214 */
[----:B------:R-:W-:Y:S02]  /*0b80*/  IMAD.MOV.U32 R15, RZ, RZ, RZ ;  /* 0x000000ffff0f7224 */ /* 0x000fe400078e00ff */
[----:B------:R-:W-:Y:S01]  /*0b90*/  IMAD.WIDE.U32 R18, R7, R10, R14 ;  /* 0x0000000a07127225 */ /* 0x000fe200078e000e */
[----:B------:R-:W-:-:S03]  /*0ba0*/  SHF.L.U64.HI R15, R16, 0x2, R17 ;  /* 0x00000002100f7819 */ /* 0x000fc60000010211 */
[----:B------:R-:W-:Y:S01]  /*0bb0*/  IMAD.SHL.U32 R20, R16, 0x4, RZ ;  /* 0x0000000410147824 */ /* 0x000fe200078e00ff */
[----:B------:R-:W-:Y:S01]  /*0bc0*/  LEA R16, P4, R18, UR8, 0x2 ;  /* 0x0000000812107c11 */ /* 0x000fe2000f8810ff */
[----:B------:R-:W-:-:S05]  /*0bd0*/  IMAD.IADD R17, R27, 0x1, R19 ;  /* 0x000000011b117824 */ /* 0x000fca00078e0213 */
[----:B------:R-:W-:Y:S02]  /*0be0*/  LEA.HI.X R17, R18, UR9, R17, 0x2, P4 ;  /* 0x0000000912117c11 */ /* 0x000fe4000a0f1411 */
[----:B------:R-:W-:Y:S02]  /*0bf0*/  LOP3.LUT R18, R20, 0xfffffffc, RZ, 0xc0, !PT ;  /* 0xfffffffc14127812 */ /* 0x000fe400078ec0ff */
[----:B------:R-:W-:Y:S02]  /*0c00*/  LOP3.LUT R15, R15, 0x3, RZ, 0xc0, !PT ;  /* 0x000000030f0f7812 */ /* 0x000fe400078ec0ff */
[----:B------:R-:W-:Y:S02]  /*0c10*/  IADD3 R18, P5, PT, R18, UR10, RZ ;  /* 0x0000000a12127c10 */ /* 0x000fe4000ffbe0ff */
[----:B------:R-:W-:Y:S02]  /*0c20*/  IADD3 R20, P4, PT, R22, 0x6, RZ ;  /* 0x0000000616147810 */ /* 0x000fe40007f9e0ff */
[----:B------:R-:W-:Y:S01]  /*0c30*/  IADD3.X R19, PT, PT, R15, UR11, RZ, P5, !PT ;  /* 0x0000000b0f137c10 */ /* 0x000fe2000affe4ff */
[----:B------:R-:W-:-:S05]  /*0c40*/  IMAD.X R15, RZ, RZ, R24, P3 ;  /* 0x000000ffff0f7224 */ /* 0x000fca00018e0618 */
[C---:B------:R-:W-:Y:S01]  /*0c50*/  SHF.L.U64.HI R15, R14.reuse, 0x2, R15 ;  /* 0x000000020e0f7819 */ /* 0x040fe2000001020f */
[----:B------:R-:W-:-:S05]  /*0c60*/  IMAD.SHL.U32 R14, R14, 0x4, RZ ;  /* 0x000000040e0e7824 */ /* 0x000fca00078e00ff */
[----:B------:R-:W-:Y:S02]  /*0c70*/  LOP3.LUT R14, R14, 0xfffffffc, RZ, 0xc0, !PT ;  /* 0xfffffffc0e0e7812 */ /* 0x000fe400078ec0ff */
[----:B------:R-:W-:Y:S02]  /*0c80*/  LOP3.LUT R15, R15, 0x3, RZ, 0xc0, !PT ;  /* 0x000000030f0f7812 */ /* 0x000fe400078ec0ff */
[----:B------:R-:W-:-:S04]  /*0c90*/  IADD3 R14, P5, PT, R14, UR10, RZ ;  /* 0x0000000a0e0e7c10 */ /* 0x000fc8000ffbe0ff */
[----:B------:R-:W-:Y:S01]  /*0ca0*/  IADD3.X R15, PT, PT, R15, UR11, RZ, P5, !PT ;  /* 0x0000000b0f0f7c10 */ /* 0x000fe2000affe4ff */
[----:B------:R-:W-:Y:S02]  /*0cb0*/  IMAD.X R28, RZ, RZ, R24, P4 ;  /* 0x000000ffff1c7224 */ /* 0x000fe400020e0618 */
[----:B--2---:R-:W-:Y:S02]  /*0cc0*/  IMAD R25, R21, R26, R25 ;  /* 0x0000001a15197224 */ /* 0x004fe400078e0219 */
[----:B------:R-:W-:Y:S01]  /*0cd0*/  IMAD.MOV.U32 R21, RZ, RZ, RZ ;  /* 0x000000ffff157224 */ /* 0x000fe200078e00ff */
[----:B------:R-:W2:Y:S01]  /*0ce0*/  LDG.E R26, desc[UR6][R16.64] ;  /* 0x00000006101a7981 */ /* 0x000ea2000c1e1900 */
[----:B0-----:R-:W-:-:S04]  /*0cf0*/  IMAD.WIDE.U32 R12, R7, R10, R20 ;  /* 0x0000000a070c7225 */ /* 0x001fc800078e0014 */
[----:B------:R0:W3:Y:S01]  /*0d00*/  LDG.E R21, desc[UR6][R18.64] ;  /* 0x0000000612157981 */ /* 0x0000e2000c1e1900 */
[----:B------:R-:W-:Y:S02]  /*0d10*/  IMAD.IADD R29, R27, 0x1, R13 ;  /* 0x000000011b1d7824 */ /* 0x000fe400078e020d */
[----:B------:R-:W-:Y:S01]  /*0d20*/  IMAD.MOV.U32 R13, RZ, RZ, RZ ;  /* 0x000000ffff0d7224 */ /* 0x000fe200078e00ff */
[----:B0-----:R-:W-:-:S04]  /*0d30*/  LEA R18, P3, R12, UR8, 0x2 ;  /* 0x000000080c127c11 */ /* 0x001fc8000f8610ff */
[----:B------:R-:W-:Y:S02]  /*0d40*/  LEA.HI.X R19, R12, UR9, R29, 0x2, P3 ;  /* 0x000000090c137c11 */ /* 0x000fe400098f141d */
[----:B------:R-:W-:-:S05]  /*0d50*/  IADD3 R12, P3, PT, R22, 0x7, RZ ;  /* 0x00000007160c7810 */ /* 0x000fca0007f7e0ff */
[----:B------:R-:W-:Y:S02]  /*0d60*/  IMAD.WIDE.U32 R16, R7, R10, R12 ;  /* 0x0000000a07107225 */ /* 0x000fe400078e000c */
[----:B------:R0:W2:Y:S02]  /*0d70*/  LDG.E R13, desc[UR6][R14.64] ;  /* 0x000000060e0d7981 */ /* 0x0000a4000c1e1900 */
[----:B------:R-:W-:Y:S02]  /*0d80*/  IMAD.IADD R27, R27, 0x1, R17 ;  /* 0x000000011b1b7824 */ /* 0x000fe400078e0211 */
[----:B------:R-:W-:Y:S01]  /*0d90*/  IMAD.X R29, RZ, RZ, R24, P3 ;  /* 0x000000ffff1d7224 */ /* 0x000fe200018e0618 */
[----:B0-----:R-:W-:-:S04]  /*0da0*/  LEA R14, P5, R16, UR8, 0x2 ;  /* 0x00000008100e7c11 */ /* 0x001fc8000f8a10ff */
[----:B------:R-:W-:Y:S02]  /*0db0*/  LEA.HI.X R15, R16, UR9, R27, 0x2, P5 ;  /* 0x00000009100f7c11 */ /* 0x000fe4000a8f141b */
[C---:B------:R-:W-:Y:S01]  /*0dc0*/  SHF.L.U64.HI R16, R20.reuse, 0x2, R28 ;  /* 0x0000000214107819 */ /* 0x040fe2000001021c */
[----:B------:R-:W-:Y:S01]  /*0dd0*/  IMAD.SHL.U32 R20, R20, 0x4, RZ ;  /* 0x0000000414147824 */ /* 0x000fe200078e00ff */
[C---:B------:R-:W-:Y:S01]  /*0de0*/  SHF.L.U64.HI R17, R12.reuse, 0x2, R29 ;  /* 0x000000020c117819 */ /* 0x040fe2000001021d */
[----:B------:R-:W-:Y:S01]  /*0df0*/  IMAD.SHL.U32 R12, R12, 0x4, RZ ;  /* 0x000000040c0c7824 */ /* 0x000fe200078e00ff */
[----:B------:R0:W4:Y:S02]  /*0e00*/  LDG.E R27, desc[UR6][R18.64] ;  /* 0x00000006121b7981 */ /* 0x000124000c1e1900 */
[----:B------:R-:W-:Y:S02]  /*0e10*/  LOP3.LUT R20, R20, 0xfffffffc, RZ, 0xc0, !PT ;  /* 0xfffffffc14147812 */ /* 0x000fe400078ec0ff */
[----:B------:R-:W-:Y:S01]  /*0e20*/  LOP3.LUT R12, R12, 0xfffffffc, RZ, 0xc0, !PT ;  /* 0xfffffffc0c0c7812 */ /* 0x000fe200078ec0ff */
[----:B------:R-:W5:Y:S01]  /*0e30*/  LDG.E R15, desc[UR6][R14.64] ;  /* 0x000000060e0f7981 */ /* 0x000f62000c1e1900 */
[----:B------:R-:W-:-:S02]  /*0e40*/  LOP3.LUT R24, R16, 0x3, RZ, 0xc0, !PT ;  /* 0x0000000310187812 */ /* 0x000fc400078ec0ff */
[----:B0-----:R-:W-:Y:S02]  /*0e50*/  IADD3 R18, P3, PT, R20, UR10, RZ ;  /* 0x0000000a14127c10 */ /* 0x001fe4000ff7e0ff */
[----:B------:R-:W-:Y:S02]  /*0e60*/  IADD3 R16, P4, PT, R12, UR10, RZ ;  /* 0x0000000a0c107c10 */ /* 0x000fe4000ff9e0ff */
[----:B------:R-:W-:Y:S02]  /*0e70*/  LOP3.LUT R17, R17, 0x3, RZ, 0xc0, !PT ;  /* 0x0000000311117812 */ /* 0x000fe400078ec0ff */
[----:B------:R-:W-:Y:S02]  /*0e80*/  IADD3.X R19, PT, PT, R24, UR11, RZ, P3, !PT ;  /* 0x0000000b18137c10 */ /* 0x000fe40009ffe4ff */
[----:B------:R-:W-:-:S03]  /*0e90*/  IADD3.X R17, PT, PT, R17, UR11, RZ, P4, !PT ;  /* 0x0000000b11117c10 */ /* 0x000fc6000a7fe4ff */
[----:B------:R-:W4:Y:S04]  /*0ea0*/  LDG.E R18, desc[UR6][R18.64] ;  /* 0x0000000612127981 */ /* 0x000f28000c1e1900 */
[----:B------:R-:W5:Y:S01]  /*0eb0*/  LDG.E R16, desc[UR6][R16.64] ;  /* 0x0000000610107981 */ /* 0x000f62000c1e1900 */
[----:B------:R-:W-:Y:S02]  /*0ec0*/  VIADD R22, R22, 0x8 ;  /* 0x0000000816167836 */ /* 0x000fe40000000000 */
[----:B------:R-:W-:Y:S02]  /*0ed0*/  IMAD.MOV.U32 R24, RZ, RZ, RZ ;  /* 0x000000ffff187224 */ /* 0x000fe400078e00ff */
[----:B---3--:R-:W-:-:S04]  /*0ee0*/  IMAD R21, R23, R21, R25 ;  /* 0x0000001517157224 */ /* 0x008fc800078e0219 */
[----:B--2---:R-:W-:-:S04]  /*0ef0*/  IMAD R26, R26, R13, R21 ;  /* 0x0000000d1a1a7224 */ /* 0x004fc800078e0215 */
[----:B----4-:R-:W-:-:S04]  /*0f00*/  IMAD R26, R27, R18, R26 ;  /* 0x000000121b1a7224 */ /* 0x010fc800078e021a */
[----:B-----5:R-:W-:-:S07]  /*0f10*/  IMAD R23, R15, R16, R26 ;  /* 0x000000100f177224 */ /* 0x020fce00078e021a */
.L_x_3:
[----:B------:R-:W-:Y:S05]  /*0f20*/  @!P2 BRA `(.L_x_2) ;  /* 0x0000000400e0a947 */ /* 0x000fea0003800000 */
[----:B------:R-:W-:-:S04]  /*0f30*/  ISETP.NE.U32.AND P2, PT, R5, RZ, PT ;  /* 0x000000ff0500720c */ /* 0x000fc80003f45070 */
[----:B------:R-:W-:Y:S01]  /*0f40*/  ISETP.NE.AND.EX P2, PT, RZ, RZ, PT, P2 ;  /* 0x000000ffff00720c */ /* 0x000fe20003f45320 */
[----:B------:R-:W-:-:S12]  /*0f50*/  @!P1 BRA `(.L_x_4) ;  /* 0x0000000400009947 */ /* 0x000fd80003800000 */
[----:B------:R-:W0:Y:S01]  /*0f60*/  LDCU.128 UR8, c[0x0][0x380] ;  /* 0x00007000ff0877ac */ /* 0x000e220008000c00 */
[-C--:B------:R-:W-:Y:S01]  /*0f70*/  IMAD R16, R8, R10.reuse, RZ ;  /* 0x0000000a08107224 */ /* 0x080fe200078e02ff */
[----:B------:R-:W-:Y:S01]  /*0f80*/  IADD3 R14, P3, PT, R22, 0x1, RZ ;  /* 0x00000001160e7810 */ /* 0x000fe20007f7e0ff */
[----:B------:R-:W-:Y:S02]  /*0f90*/  IMAD.MOV.U32 R12, RZ, RZ, R22 ;  /* 0x000000ffff0c7224 */ /* 0x000fe400078e0016 */
[----:B------:R-:W-:Y:S02]  /*0fa0*/  IMAD.MOV.U32 R13, RZ, RZ, R24 ;  /* 0x000000ffff0d7224 */ /* 0x000fe400078e0018 */
[C---:B------:R-:W-:Y:S02]  /*0fb0*/  IMAD R27, R7.reuse, R11, R16 ;  /* 0x0000000b071b7224 */ /* 0x040fe400078e0210 */
[----:B------:R-:W-:-:S04]  /*0fc0*/  IMAD.WIDE.U32 R12, R7, R10, R12 ;  /* 0x0000000a070c7225 */ /* 0x000fc800078e000c */
[----:B------:R-:W-:Y:S02]  /*0fd0*/  IMAD.MOV.U32 R15, RZ, RZ, RZ ;  /* 0x000000ffff0f7224 */ /* 0x000fe400078e00ff */
[----:B------:R-:W-:Y:S02]  /*0fe0*/  IMAD.IADD R13, R13, 0x1, R27 ;  /* 0x000000010d0d7824 */ /* 0x000fe400078e021b */
[----:B------:R-:W-:Y:S01]  /*0ff0*/  IMAD.WIDE.U32 R16, R7, R10, R14 ;  /* 0x0000000a07107225 */ /* 0x000fe200078e000e */
[----:B0-----:R-:W-:Y:S02]  /*1000*/  LEA R20, P4, R12, UR8, 0x2 ;  /* 0x000000080c147c11 */ /* 0x001fe4000f8810ff */
[----:B------:R-:W-:Y:S02]  /*1010*/  LEA R28, P5, R22, UR10, 0x2 ;  /* 0x0000000a161c7c11 */ /* 0x000fe4000f8a10ff */
[----:B------:R-:W-:Y:S01]  /*1020*/  LEA.HI.X R21, R12, UR9, R13, 0x2, P4 ;  /* 0x000000090c157c11 */ /* 0x000fe2000a0f140d */
[----:B------:R-:W-:Y:S01]  /*1030*/  IMAD.IADD R13, R27, 0x1, R17 ;  /* 0x000000011b0d7824 */ /* 0x000fe200078e0211 */
[----:B------:R-:W-:-:S02]  /*1040*/  LEA.HI.X R29, R22, UR11, R24, 0x2, P5 ;  /* 0x0000000b161d7c11 */ /* 0x000fc4000a8f1418 */
[----:B------:R-:W-:Y:S02]  /*1050*/  LEA R18, P5, R16, UR8, 0x2 ;  /* 0x0000000810127c11 */ /* 0x000fe4000f8a10ff */
[----:B------:R-:W-:Y:S01]  /*1060*/  IADD3 R12, P4, PT, R22, 0x2, RZ ;  /* 0x00000002160c7810 */ /* 0x000fe20007f9e0ff */
[----:B------:R-:W-:Y:S01]  /*1070*/  IMAD.X R15, RZ, RZ, R24, P3 ;  /* 0x000000ffff0f7224 */ /* 0x000fe200018e0618 */
[----:B------:R-:W-:Y:S01]  /*1080*/  LEA.HI.X R19, R16, UR9, R13, 0x2, P5 ;  /* 0x0000000910137c11 */ /* 0x000fe2000a8f140d */
[----:B------:R-:W-:Y:S01]  /*1090*/  IMAD.MOV.U32 R13, RZ, RZ, RZ ;  /* 0x000000ffff0d7224 */ /* 0x000fe200078e00ff */
[----:B-1----:R-:W2:Y:S01]  /*10a0*/  LDG.E R25, desc[UR6][R28.64] ;  /* 0x000000061c197981 */ /* 0x002ea2000c1e1900 */
[----:B------:R-:W-:Y:S01]  /*10b0*/  IMAD.WIDE.U32 R16, R7, R10, R12 ;  /* 0x0000000a07107225 */ /* 0x000fe200078e000c */
[----:B------:R-:W-:-:S03]  /*10c0*/  SHF.L.U64.HI R26, R14, 0x2, R15 ;  /* 0x000000020e1a7819 */ /* 0x000fc6000001020f */
[----:B------:R0:W2:Y:S01]  /*10d0*/  LDG.E R13, desc[UR6][R20.64] ;  /* 0x00000006140d7981 */ /* 0x0000a2000c1e1900 */
[----:B------:R-:W-:Y:S01]  /*10e0*/  IMAD.IADD R15, R27, 0x1, R17 ;  /* 0x000000011b0f7824 */ /* 0x000fe200078e0211 */
[----:B------:R-:W-:Y:S02]  /*10f0*/  LOP3.LUT R17, R26, 0x3, RZ, 0xc0, !PT ;  /* 0x000000031a117812 */ /* 0x000fe400078ec0ff */
[----:B------:R1:W3:Y:S01]  /*1100*/  LDG.E R26, desc[UR6][R18.64] ;  /* 0x00000006121a7981 */ /* 0x0002e2000c1e1900 */
[----:B0-----:R-:W-:Y:S01]  /*1110*/  IMAD.SHL.U32 R20, R14, 0x4, RZ ;  /* 0x000000040e147824 */ /* 0x001fe200078e00ff */
[----:B------:R-:W-:-:S04]  /*1120*/  LEA R14, P3, R16, UR8, 0x2 ;  /* 0x00000008100e7c11 */ /* 0x000fc8000f8610ff */
[----:B------:R-:W-:Y:S02]  /*1130*/  LEA.HI.X R15, R16, UR9, R15, 0x2, P3 ;  /* 0x00000009100f7c11 */ /* 0x000fe400098f140f */
[----:B------:R-:W-:-:S04]  /*1140*/  LOP3.LUT R16, R20, 0xfffffffc, RZ, 0xc0, !PT ;  /* 0xfffffffc14107812 */ /* 0x000fc800078ec0ff */
[----:B------:R-:W-:Y:S02]  /*1150*/  IADD3 R20, P5, PT, R16, UR10, RZ ;  /* 0x0000000a10147c10 */ /* 0x000fe4000ffbe0ff */
[----:B------:R-:W-:Y:S02]  /*1160*/  IADD3 R16, P3, PT, R22, 0x3, RZ ;  /* 0x0000000316107810 */ /* 0x000fe40007f7e0ff */
[----:B------:R-:W-:Y:S01]  /*1170*/  IADD3.X R21, PT, PT, R17, UR11, RZ, P5, !PT ;  /* 0x0000000b11157c10 */ /* 0x000fe2000affe4ff */
[----:B------:R-:W-:Y:S02]  /*1180*/  IMAD.MOV.U32 R17, RZ, RZ, RZ ;  /* 0x000000ffff117224 */ /* 0x000fe400078e00ff */
[----:B-1----:R-:W-:-:S04]  /*1190*/  IMAD.WIDE.U32 R18, R7, R10, R16 ;  /* 0x0000000a07127225 */ /* 0x002fc800078e0010 */
[----:B------:R0:W3:Y:S01]  /*11a0*/  LDG.E R17, desc[UR6][R20.64] ;  /* 0x0000000614117981 */ /* 0x0000e2000c1e1900 */
[----:B------:R-:W-:Y:S02]  /*11b0*/  IMAD.IADD R27, R27, 0x1, R19 ;  /* 0x000000011b1b7824 */ /* 0x000fe400078e0213 */
[--C-:B------:R-:W-:Y:S02]  /*11c0*/  IMAD.X R29, RZ, RZ, R24.reuse, P4 ;  /* 0x000000ffff1d7224 */ /* 0x100fe400020e0618 */
[----:B------:R-:W-:Y:S01]  /*11d0*/  IMAD.X R24, RZ, RZ, R24, P3 ;  /* 0x000000ffff187224 */ /* 0x000fe200018e0618 */
[----:B0-----:R-:W-:Y:S01]  /*11e0*/  LEA R20, P5, R18, UR8, 0x2 ;  /* 0x0000000812147c11 */ /* 0x001fe2000f8a10ff */
[----:B------:R-:W-:-:S03]  /*11f0*/  IMAD.SHL.U32 R19, R12, 0x4, RZ ;  /* 0x000000040c137824 */ /* 0x000fc600078e00ff */
[----:B------:R-:W-:Y:S02]  /*1200*/  LEA.HI.X R21, R18, UR9, R27, 0x2, P5 ;  /* 0x0000000912157c11 */ /* 0x000fe4000a8f141b */
[----:B------:R-:W-:Y:S01]  /*1210*/  SHF.L.U64.HI R18, R12, 0x2, R29 ;  /* 0x000000020c127819 */ /* 0x000fe2000001021d */
[----:B------:R0:W4:Y:S01]  /*1220*/  LDG.E R27, desc[UR6][R14.64] ;  /* 0x000000060e1b7981 */ /* 0x000122000c1e1900 */
[C---:B------:R-:W-:Y:S01]  /*1230*/  SHF.L.U64.HI R12, R16.reuse, 0x2, R24 ;  /* 0x00000002100c7819 */ /* 0x040fe20000010218 */
[----:B------:R-:W-:Y:S01]  /*1240*/  IMAD.SHL.U32 R16, R16, 0x4, RZ ;  /* 0x0000000410107824 */ /* 0x000fe200078e00ff */
[----:B------:R-:W-:Y:S01]  /*1250*/  LOP3.LUT R19, R19, 0xfffffffc, RZ, 0xc0, !PT ;  /* 0xfffffffc13137812 */ /* 0x000fe200078ec0ff */
[----:B------:R-:W5:Y:S03]  /*1260*/  LDG.E R21, desc[UR6][R20.64] ;  /* 0x0000000614157981 */ /* 0x000f66000c1e1900 */
[----:B------:R-:W-:-:S02]  /*1270*/  LOP3.LUT R24, R16, 0xfffffffc, RZ, 0xc0, !PT ;  /* 0xfffffffc10187812 */ /* 0x000fc400078ec0ff */
[----:B------:R-:W-:Y:S02]  /*1280*/  LOP3.LUT R16, R18, 0x3, RZ, 0xc0, !PT ;  /* 0x0000000312107812 */ /* 0x000fe400078ec0ff */
[----:B------:R-:W-:Y:S02]  /*1290*/  IADD3 R18, P3, PT, R19, UR10, RZ ;  /* 0x0000000a13127c10 */ /* 0x000fe4000ff7e0ff */
[----:B0-----:R-:W-:Y:S02]  /*12a0*/  IADD3 R14, P4, PT, R24, UR10, RZ ;  /* 0x0000000a180e7c10 */ /* 0x001fe4000ff9e0ff */
[----:B------:R-:W-:Y:S02]  /*12b0*/  LOP3.LUT R12, R12, 0x3, RZ, 0xc0, !PT ;  /* 0x000000030c0c7812 */ /* 0x000fe400078ec0ff */
[----:B------:R-:W-:Y:S02]  /*12c0*/  IADD3.X R19, PT, PT, R16, UR11, RZ, P3, !PT ;  /* 0x0000000b10137c10 */ /* 0x000fe40009ffe4ff */
[----:B------:R-:W-:-:S03]  /*12d0*/  IADD3.X R15, PT, PT, R12, UR11, RZ, P4, !PT ;  /* 0x0000000b0c0f7c10 */ /* 0x000fc6000a7fe4ff */
[----:B------:R-:W4:Y:S04]  /*12e0*/  LDG.E R18, desc[UR6][R18.64] ;  /* 0x0000000612127981 */ /* 0x000f28000c1e1900 */
[----:B------:R-:W5:Y:S01]  /*12f0*/  LDG.E R14, desc[UR6][R14.64] ;  /* 0x000000060e0e7981 */ /* 0x000f62000c1e1900 */
[----:B------:R-:W-:Y:S02]  /*1300*/  VIADD R22, R22, 0x4 ;  /* 0x0000000416167836 */ /* 0x000fe40000000000 */
[----:B------:R-:W-:Y:S02]  /*1310*/  IMAD.MOV.U32 R24, RZ, RZ, RZ ;  /* 0x000000ffff187224 */ /* 0x000fe400078e00ff */
[----:B--2---:R-:W-:-:S04]  /*1320*/  IMAD R13, R13, R25, R23 ;  /* 0x000000190d0d7224 */ /* 0x004fc800078e0217 */
[----:B---3--:R-:W-:-:S04]  /*1330*/  IMAD R26, R26, R17, R13 ;  /* 0x000000111a1a7224 */ /* 0x008fc800078e020d */
[----:B----4-:R-:W-:-:S04]  /*1340*/  IMAD R26, R27, R18, R26 ;  /* 0x000000121b1a7224 */ /* 0x010fc800078e021a */
[----:B-----5:R-:W-:-:S07]  /*1350*/  IMAD R23, R21, R14, R26 ;  /* 0x0000000e15177224 */ /* 0x020fce00078e021a */
.L_x_4:
[----:B------:R-:W-:Y:S05]  /*1360*/  @!P2 BRA `(.L_x_2) ;  /* 0x0000000000d0a947 */ /* 0x000fea0003800000 */
[----:B------:R-:W0:Y:S01]  /*1370*/  LDC.64 R12, c[0x0][0x388] ;  /* 0x0000e200ff0c7b82 */ /* 0x000e220000000a00 */
[-C--:B------:R-:W-:Y:S02]  /*1380*/  IMAD R18, R8, R10.reuse, RZ ;  /* 0x0000000a08127224 */ /* 0x080fe400078e02ff */
[----:B------:R-:W-:Y:S02]  /*1390*/  IMAD.MOV.U32 R16, RZ, RZ, R22 ;  /* 0x000000ffff107224 */ /* 0x000fe400078e0016 */
[----:B------:R-:W-:Y:S02]  /*13a0*/  IMAD.MOV.U32 R17, RZ, RZ, R24 ;  /* 0x000000ffff117224 */ /* 0x000fe400078e0018 */
[C---:B------:R-:W-:Y:S01]  /*13b0*/  IMAD R25, R7.reuse, R11, R18 ;  /* 0x0000000b07197224 */ /* 0x040fe200078e0212 */
[----:B------:R-:W2:Y:S01]  /*13c0*/  LDC.64 R14, c[0x0][0x380] ;  /* 0x0000e000ff0e7b82 */ /* 0x000ea20000000a00 */
[----:B------:R-:W-:-:S04]  /*13d0*/  IMAD.WIDE.U32 R20, R7, R10, R16 ;  /* 0x0000000a07147225 */ /* 0x000fc800078e0010 */
[----:B------:R-:W-:Y:S01]  /*13e0*/  IMAD.IADD R19, R25, 0x1, R21 ;  /* 0x0000000119137824 */ /* 0x000fe200078e0215 */
[----:B0-----:R-:W-:-:S04]  /*13f0*/  LEA R16, P3, R22, R12, 0x2 ;  /* 0x0000000c16107211 */ /* 0x001fc800078610ff */
[----:B------:R-:W-:Y:S02]  /*1400*/  LEA.HI.X R17, R22, R13, R24, 0x2, P3 ;  /* 0x0000000d16117211 */ /* 0x000fe400018f1418 */
[----:B--2---:R-:W-:-:S03]  /*1410*/  LEA R18, P2, R20, R14, 0x2 ;  /* 0x0000000e14127211 */ /* 0x004fc600078410ff */
[----:B-1----:R-:W2:Y:S01]  /*1420*/  LDG.E R16, desc[UR6][R16.64] ;  /* 0x0000000610107981 */ /* 0x002ea2000c1e1900 */
[----:B------:R-:W-:-:S05]  /*1430*/  LEA.HI.X R19, R20, R15, R19, 0x2, P2 ;  /* 0x0000000f14137211 */ /* 0x000fca00010f1413 */
[----:B------:R-:W2:Y:S01]  /*1440*/  LDG.E R18, desc[UR6][R18.64] ;  /* 0x0000000612127981 */ /* 0x000ea2000c1e1900 */
[----:B------:R-:W-:-:S04]  /*1450*/  ISETP.NE.U32.AND P2, PT, R5, 0x1, PT ;  /* 0x000000010500780c */ /* 0x000fc80003f45070 */
[----:B------:R-:W-:Y:S01]  /*1460*/  ISETP.NE.AND.EX P2, PT, RZ, RZ, PT, P2 ;  /* 0x000000ffff00720c */ /* 0x000fe20003f45320 */
[----:B--2---:R-:W-:-:S12]  /*1470*/  IMAD R23, R18, R16, R23 ;  /* 0x0000001012177224 */ /* 0x004fd800078e0217 */
[----:B------:R-:W-:Y:S05]  /*1480*/  @!P2 BRA `(.L_x_2) ;  /* 0x000000000088a947 */ /* 0x000fea0003800000 */
[----:B------:R-:W-:Y:S01]  /*1490*/  ISETP.NE.U32.AND P2, PT, R5, 0x2, PT ;  /* 0x000000020500780c */ /* 0x000fe20003f45070 */
[----:B------:R-:W-:Y:S01]  /*14a0*/  IMAD.MOV.U32 R19, RZ, RZ, RZ ;  /* 0x000000ffff137224 */ /* 0x000fe200078e00ff */
[----:B------:R-:W-:Y:S02]  /*14b0*/  IADD3 R18, P3, PT, R22, 0x1, RZ ;  /* 0x0000000116127810 */ /* 0x000fe40007f7e0ff */
[----:B------:R-:W-:-:S03]  /*14c0*/  ISETP.NE.AND.EX P2, PT, RZ, RZ, PT, P2 ;  /* 0x000000ffff00720c */ /* 0x000fc60003f45320 */
[----:B------:R-:W-:-:S04]  /*14d0*/  IMAD.WIDE.U32 R20, R7, R10, R18 ;  /* 0x0000000a07147225 */ /* 0x000fc800078e0012 */
[--C-:B------:R-:W-:Y:S01]  /*14e0*/  IMAD.X R19, RZ, RZ, R24.reuse, P3 ;  /* 0x000000ffff137224 */ /* 0x100fe200018e0618 */
[----:B------:R-:W-:Y:S01]  /*14f0*/  LEA R16, P4, R20, R14, 0x2 ;  /* 0x0000000e14107211 */ /* 0x000fe200078810ff */
[----:B------:R-:W-:Y:S02]  /*1500*/  IMAD.IADD R17, R25, 0x1, R21 ;  /* 0x0000000119117824 */ /* 0x000fe400078e0215 */
[C---:B------:R-:W-:Y:S01]  /*1510*/  IMAD.SHL.U32 R29, R18.reuse, 0x4, RZ ;  /* 0x00000004121d7824 */ /* 0x040fe200078e00ff */
[----:B------:R-:W-:Y:S02]  /*1520*/  SHF.L.U64.HI R19, R18, 0x2, R19 ;  /* 0x0000000212137819 */ /* 0x000fe40000010213 */
[----:B------:R-:W-:Y:S02]  /*1530*/  @P2 IADD3 R26, P3, PT, R22, 0x2, RZ ;  /* 0x00000002161a2810 */ /* 0x000fe40007f7e0ff */
[----:B------:R-:W-:Y:S02]  /*1540*/  LEA.HI.X R17, R20, R15, R17, 0x2, P4 ;  /* 0x0000000f14117211 */ /* 0x000fe400020f1411 */
[----:B------:R-:W-:Y:S01]  /*1550*/  LOP3.LUT R29, R29, 0xfffffffc, RZ, 0xc0, !PT ;  /* 0xfffffffc1d1d7812 */ /* 0x000fe200078ec0ff */
[----:B------:R-:W-:Y:S01]  /*1560*/  @P2 IMAD.X R27, RZ, RZ, R24, P3 ;  /* 0x000000ffff1b2224 */ /* 0x000fe200018e0618 */
[----:B------:R-:W-:Y:S01]  /*1570*/  LOP3.LUT R22, R19, 0x3, RZ, 0xc0, !PT ;  /* 0x0000000313167812 */ /* 0x000fe200078ec0ff */
[C---:B------:R-:W-:Y:S01]  /*1580*/  @P2 IMAD.SHL.U32 R21, R26.reuse, 0x4, RZ ;  /* 0x000000041a152824 */ /* 0x040fe200078e00ff */
[----:B------:R-:W-:Y:S01]  /*1590*/  IADD3 R18, P3, PT, R29, R12, RZ ;  /* 0x0000000c1d127210 */ /* 0x000fe20007f7e0ff */
[----:B------:R-:W2:Y:S01]  /*15a0*/  LDG.E R16, desc[UR6][R16.64] ;  /* 0x0000000610107981 */ /* 0x000ea2000c1e1900 */
[----:B------:R-:W-:Y:S01]  /*15b0*/  @P2 SHF.L.U64.HI R20, R26, 0x2, R27 ;  /* 0x000000021a142819 */ /* 0x000fe2000001021b */
[----:B------:R-:W-:Y:S01]  /*15c0*/  @P2 IMAD.MOV.U32 R27, RZ, RZ, RZ ;  /* 0x000000ffff1b2224 */ /* 0x000fe200078e00ff */
[----:B------:R-:W-:Y:S01]  /*15d0*/  @P2 LOP3.LUT R21, R21, 0xfffffffc, RZ, 0xc0, !PT ;  /* 0xfffffffc15152812 */ /* 0x000fe200078ec0ff */
[----:B------:R-:W-:Y:S01]  /*15e0*/  IMAD.X R19, R22, 0x1, R13, P3 ;  /* 0x0000000116137824 */ /* 0x000fe200018e060d */
[----:B------:R-:W-:Y:S01]  /*15f0*/  @P2 LOP3.LUT R20, R20, 0x3, RZ, 0xc0, !PT ;  /* 0x0000000314142812 */ /* 0x000fe200078ec0ff */
[----:B------:R-:W-:Y:S01]  /*1600*/  @P2 IMAD.WIDE.U32 R26, R7, R10, R26 ;  /* 0x0000000a071a2225 */ /* 0x000fe200078e001a */
[----:B------:R-:W-:-:S02]  /*1610*/  @P2 IADD3 R12, P5, PT, R21, R12, RZ ;  /* 0x0000000c150c2210 */ /* 0x000fc40007fbe0ff */
[----:B------:R-:W2:Y:S01]  /*1620*/  LDG.E R18, desc[UR6][R18.64] ;  /* 0x0000000612127981 */ /* 0x000ea2000c1e1900 */
[----:B------:R-:W-:Y:S01]  /*1630*/  @P2 IMAD.IADD R25, R25, 0x1, R27 ;  /* 0x0000000119192824 */ /* 0x000fe200078e021b */
[----:B------:R-:W-:Y:S01]  /*1640*/  @P2 LEA R14, P4, R26, R14, 0x2 ;  /* 0x0000000e1a0e2211 */ /* 0x000fe200078810ff */
[----:B------:R-:W-:-:S03]  /*1650*/  @P2 IMAD.X R13, R20, 0x1, R13, P5 ;  /* 0x00000001140d2824 */ /* 0x000fc600028e060d */
[----:B------:R-:W-:Y:S02]  /*1660*/  @P2 LEA.HI.X R15, R26, R15, R25, 0x2, P4 ;  /* 0x0000000f1a0f2211 */ /* 0x000fe400020f1419 */
[----:B------:R-:W3:Y:S04]  /*1670*/  @P2 LDG.E R12, desc[UR6][R12.64] ;  /* 0x000000060c0c2981 */ /* 0x000ee8000c1e1900 */
[----:B------:R-:W3:Y:S01]  /*1680*/  @P2 LDG.E R14, desc[UR6][R14.64] ;  /* 0x000000060e0e2981 */ /* 0x000ee2000c1e1900 */
[----:B--2---:R-:W-:-:S04]  /*1690*/  IMAD R23, R16, R18, R23 ;  /* 0x0000001210177224 */ /* 0x004fc800078e0217 */
[----:B---3--:R-:W-:-:S07]  /*16a0*/  @P2 IMAD R23, R14, R12, R23 ;  /* 0x0000000c0e172224 */ /* 0x008fce00078e0217 */
.L_x_2:
[----:B------:R-:W0:Y:S02]  /*16b0*/  LDCU.64 UR4, c[0x0][0x390] ;  /* 0x00007200ff0477ac */ /* 0x000e240008000a00 */
[----:B0-----:R-:W-:-:S04]  /*16c0*/  LEA R12, P2, R7, UR4, 0x2 ;  /* 0x00000004070c7c11 */ /* 0x001fc8000f8410ff */
[----:B------:R-:W-:Y:S02]  /*16d0*/  LEA.HI.X R13, R7, UR5, R8, 0x2, P2 ;  /* 0x00000005070d7c11 */ /* 0x000fe400090f1408 */
[----:B------:R-:W-:-:S03]  /*16e0*/  IADD3 R7, P3, PT, R9, R7, RZ ;  /* 0x0000000709077210 */ /* 0x000fc60007f7e0ff */
[----:B-1----:R0:W-:Y:S01]  /*16f0*/  STG.E desc[UR6][R12.64], R23 ;  /* 0x000000170c007986 */ /* 0x0021e2000c101906 */
[----:B------:R-:W-:Y:S02]  /*1700*/  ISETP.GE.U32.AND P2, PT, R7, R10, PT ;  /* 0x0000000a0700720c */ /* 0x000fe40003f46070 */
[----:B------:R-:W-:-:S04]  /*1710*/  LEA.HI.X.SX32 R8, R9, R8, 0x1, P3 ;  /* 0x0000000809087211 */ /* 0x000fc800018f0eff */
[----:B------:R-:W-:-:S13]  /*1720*/  ISETP.GE.U32.AND.EX P2, PT, R8, R11, PT, P2 ;  /* 0x0000000b0800720c */ /* 0x000fda0003f46120 */
[----:B0-----:R-:W-:Y:S05]  /*1730*/  @!P2 BRA `(.L_x_5) ;  /* 0xffffffe8009ca947 */ /* 0x001fea000383ffff */
[----:B------:R-:W-:Y:S05]  /*1740*/  EXIT ;  /* 0x000000000000794d */ /* 0x000fea0003800000 */
.L_x_6:
[----:B------:R-:W-:-:S00]  /*1750*/  BRA `(.L_x_6) ;  /* 0xfffffffc00fc7947 */ /* 0x000fc0000383ffff */
[----:B------:R-:W-:-:S00]  /*1760*/  NOP ;  /* 0x0000000000007918 */ /* 0x000fc00000000000 */
        /* <DEDUP_REMOVED lines=9> */
.L_x_7:


//--------------------- .nv.shared.reserved.0     --------------------------
	.section	.nv.shared.reserved.0,"aw",@nobits
	.weak		__nv_reservedSMEM_offset_0_alias
	.size		__nv_reservedSMEM_offset_0_alias, 0, 64
	.other		__nv_reservedSMEM_offset_0_alias,@"STO_CUDA_RESERVED_SHARED STV_DEFAULT"
__nv_reservedSMEM_offset_0_alias:
	.zero		0
	.zero		64


//--------------------- .nv.constant0._Z21matrixVectorMulKernelPiS_S_m --------------------------
	.section	.nv.constant0._Z21matrixVectorMulKernelPiS_S_m,"a",@progbits
	.sectionflags	@""
	.align	4
.nv.constant0._Z21matrixVectorMulKernelPiS_S_m:
	.zero		928


//--------------------- SYMBOLS --------------------------

	.type		.nv.reservedSmem.offset0,@object
	.size		.nv.reservedSmem.offset0,0x4
